//
// Generated by NVIDIA NVVM Compiler
//
// Compiler Build ID: CL-36424714
// Cuda compilation tools, release 13.0, V13.0.88
// Based on NVVM 20.0.0
//

.version 9.0
.target sm_100
.address_size 64

	// .globl	_Z10matrixMultPKdS0_Pdii
// _ZZ10matrixMultPKdS0_PdiiE2As has been demoted
// _ZZ10matrixMultPKdS0_PdiiE2Bs has been demoted

.visible .entry _Z10matrixMultPKdS0_Pdii(
	.param .u64 .ptr .align 1 _Z10matrixMultPKdS0_Pdii_param_0,
	.param .u64 .ptr .align 1 _Z10matrixMultPKdS0_Pdii_param_1,
	.param .u64 .ptr .align 1 _Z10matrixMultPKdS0_Pdii_param_2,
	.param .u32 _Z10matrixMultPKdS0_Pdii_param_3,
	.param .u32 _Z10matrixMultPKdS0_Pdii_param_4
)
{
	.reg .pred 	%p<5>;
	.reg .b32 	%r<69>;
	.reg .b64 	%rd<26>;
	.reg .b64 	%fd<162>;
	// demoted variable
	.shared .align 8 .b8 _ZZ10matrixMultPKdS0_PdiiE2As[2048];
	// demoted variable
	.shared .align 8 .b8 _ZZ10matrixMultPKdS0_PdiiE2Bs[2048];
	ld.param.u64 	%rd3, [_Z10matrixMultPKdS0_Pdii_param_0];
	ld.param.u64 	%rd4, [_Z10matrixMultPKdS0_Pdii_param_1];
	ld.param.u32 	%r30, [_Z10matrixMultPKdS0_Pdii_param_3];
	ld.param.u32 	%r31, [_Z10matrixMultPKdS0_Pdii_param_4];
	cvta.to.global.u64 	%rd1, %rd4;
	cvta.to.global.u64 	%rd2, %rd3;
	mov.u32 	%r1, %ctaid.y;
	mul.lo.s32 	%r32, %r30, %r1;
	shl.b32 	%r64, %r32, 4;
	mov.u32 	%r33, %ctaid.x;
	shl.b32 	%r3, %r33, 4;
	add.s32 	%r4, %r64, %r30;
	setp.lt.s32 	%p1, %r30, 1;
	mov.f64 	%fd161, 0d0000000000000000;
	@%p1 bra 	$L__BB0_6;
	mov.u32 	%r5, %tid.y;
	mul.lo.s32 	%r6, %r30, %r5;
	mov.u32 	%r7, %tid.x;
	shl.b32 	%r34, %r5, 7;
	mov.u32 	%r35, _ZZ10matrixMultPKdS0_PdiiE2As;
	add.s32 	%r8, %r35, %r34;
	shl.b32 	%r36, %r7, 3;
	add.s32 	%r9, %r8, %r36;
	mul.lo.s32 	%r10, %r31, %r5;
	mov.u32 	%r37, _ZZ10matrixMultPKdS0_PdiiE2Bs;
	add.s32 	%r12, %r37, %r36;
	add.s32 	%r11, %r12, %r34;
	add.s32 	%r13, %r64, 16;
	max.s32 	%r38, %r4, %r13;
	not.b32 	%r39, %r64;
	add.s32 	%r14, %r38, %r39;
	and.b32  	%r40, %r14, 16;
	setp.ne.s32 	%p2, %r40, 0;
	mov.f64 	%fd161, 0d0000000000000000;
	mov.u32 	%r63, %r3;
	@%p2 bra 	$L__BB0_3;
	add.s32 	%r41, %r6, %r7;
	add.s32 	%r42, %r41, %r64;
	mul.wide.u32 	%rd6, %r42, 8;
	add.s64 	%rd7, %rd2, %rd6;
	ld.global.f64 	%fd10, [%rd7];
	st.shared.f64 	[%r9], %fd10;
	add.s32 	%r43, %r10, %r7;
	add.s32 	%r44, %r43, %r3;
	mul.wide.u32 	%rd8, %r44, 8;
	add.s64 	%rd9, %rd1, %rd8;
	ld.global.f64 	%fd11, [%rd9];
	st.shared.f64 	[%r11], %fd11;
	bar.sync 	0;
	ld.shared.f64 	%fd12, [%r8];
	ld.shared.f64 	%fd13, [%r12];
	fma.rn.f64 	%fd14, %fd12, %fd13, 0d0000000000000000;
	ld.shared.f64 	%fd15, [%r8+8];
	ld.shared.f64 	%fd16, [%r12+128];
	fma.rn.f64 	%fd17, %fd15, %fd16, %fd14;
	ld.shared.f64 	%fd18, [%r8+16];
	ld.shared.f64 	%fd19, [%r12+256];
	fma.rn.f64 	%fd20, %fd18, %fd19, %fd17;
	ld.shared.f64 	%fd21, [%r8+24];
	ld.shared.f64 	%fd22, [%r12+384];
	fma.rn.f64 	%fd23, %fd21, %fd22, %fd20;
	ld.shared.f64 	%fd24, [%r8+32];
	ld.shared.f64 	%fd25, [%r12+512];
	fma.rn.f64 	%fd26, %fd24, %fd25, %fd23;
	ld.shared.f64 	%fd27, [%r8+40];
	ld.shared.f64 	%fd28, [%r12+640];
	fma.rn.f64 	%fd29, %fd27, %fd28, %fd26;
	ld.shared.f64 	%fd30, [%r8+48];
	ld.shared.f64 	%fd31, [%r12+768];
	fma.rn.f64 	%fd32, %fd30, %fd31, %fd29;
	ld.shared.f64 	%fd33, [%r8+56];
	ld.shared.f64 	%fd34, [%r12+896];
	fma.rn.f64 	%fd35, %fd33, %fd34, %fd32;
	ld.shared.f64 	%fd36, [%r8+64];
	ld.shared.f64 	%fd37, [%r12+1024];
	fma.rn.f64 	%fd38, %fd36, %fd37, %fd35;
	ld.shared.f64 	%fd39, [%r8+72];
	ld.shared.f64 	%fd40, [%r12+1152];
	fma.rn.f64 	%fd41, %fd39, %fd40, %fd38;
	ld.shared.f64 	%fd42, [%r8+80];
	ld.shared.f64 	%fd43, [%r12+1280];
	fma.rn.f64 	%fd44, %fd42, %fd43, %fd41;
	ld.shared.f64 	%fd45, [%r8+88];
	ld.shared.f64 	%fd46, [%r12+1408];
	fma.rn.f64 	%fd47, %fd45, %fd46, %fd44;
	ld.shared.f64 	%fd48, [%r8+96];
	ld.shared.f64 	%fd49, [%r12+1536];
	fma.rn.f64 	%fd50, %fd48, %fd49, %fd47;
	ld.shared.f64 	%fd51, [%r8+104];
	ld.shared.f64 	%fd52, [%r12+1664];
	fma.rn.f64 	%fd53, %fd51, %fd52, %fd50;
	ld.shared.f64 	%fd54, [%r8+112];
	ld.shared.f64 	%fd55, [%r12+1792];
	fma.rn.f64 	%fd56, %fd54, %fd55, %fd53;
	ld.shared.f64 	%fd57, [%r8+120];
	ld.shared.f64 	%fd58, [%r12+1920];
	fma.rn.f64 	%fd161, %fd57, %fd58, %fd56;
	bar.sync 	0;
	shl.b32 	%r45, %r31, 4;
	add.s32 	%r63, %r3, %r45;
	mov.u32 	%r64, %r13;
$L__BB0_3:
	setp.lt.u32 	%p3, %r14, 16;
	@%p3 bra 	$L__BB0_6;
	add.s32 	%r46, %r7, %r63;
	add.s32 	%r47, %r5, 16;
	mad.lo.s32 	%r68, %r31, %r47, %r46;
	add.s32 	%r67, %r46, %r10;
	add.s32 	%r66, %r64, 16;
	add.s32 	%r48, %r7, %r64;
	add.s32 	%r65, %r48, %r6;
$L__BB0_5:
	ld.param.u64 	%rd24, [_Z10matrixMultPKdS0_Pdii_param_1];
	ld.param.u64 	%rd23, [_Z10matrixMultPKdS0_Pdii_param_0];
	cvta.to.global.u64 	%rd10, %rd23;
	mul.wide.u32 	%rd11, %r65, 8;
	add.s64 	%rd12, %rd10, %rd11;
	ld.global.f64 	%fd59, [%rd12];
	st.shared.f64 	[%r9], %fd59;
	cvta.to.global.u64 	%rd13, %rd24;
	mul.wide.u32 	%rd14, %r67, 8;
	add.s64 	%rd15, %rd13, %rd14;
	ld.global.f64 	%fd60, [%rd15];
	st.shared.f64 	[%r11], %fd60;
	bar.sync 	0;
	ld.shared.f64 	%fd61, [%r8];
	ld.shared.f64 	%fd62, [%r12];
	fma.rn.f64 	%fd63, %fd61, %fd62, %fd161;
	ld.shared.f64 	%fd64, [%r8+8];
	ld.shared.f64 	%fd65, [%r12+128];
	fma.rn.f64 	%fd66, %fd64, %fd65, %fd63;
	ld.shared.f64 	%fd67, [%r8+16];
	ld.shared.f64 	%fd68, [%r12+256];
	fma.rn.f64 	%fd69, %fd67, %fd68, %fd66;
	ld.shared.f64 	%fd70, [%r8+24];
	ld.shared.f64 	%fd71, [%r12+384];
	fma.rn.f64 	%fd72, %fd70, %fd71, %fd69;
	ld.shared.f64 	%fd73, [%r8+32];
	ld.shared.f64 	%fd74, [%r12+512];
	fma.rn.f64 	%fd75, %fd73, %fd74, %fd72;
	ld.shared.f64 	%fd76, [%r8+40];
	ld.shared.f64 	%fd77, [%r12+640];
	fma.rn.f64 	%fd78, %fd76, %fd77, %fd75;
	ld.shared.f64 	%fd79, [%r8+48];
	ld.shared.f64 	%fd80, [%r12+768];
	fma.rn.f64 	%fd81, %fd79, %fd80, %fd78;
	ld.shared.f64 	%fd82, [%r8+56];
	ld.shared.f64 	%fd83, [%r12+896];
	fma.rn.f64 	%fd84, %fd82, %fd83, %fd81;
	ld.shared.f64 	%fd85, [%r8+64];
	ld.shared.f64 	%fd86, [%r12+1024];
	fma.rn.f64 	%fd87, %fd85, %fd86, %fd84;
	ld.shared.f64 	%fd88, [%r8+72];
	ld.shared.f64 	%fd89, [%r12+1152];
	fma.rn.f64 	%fd90, %fd88, %fd89, %fd87;
	ld.shared.f64 	%fd91, [%r8+80];
	ld.shared.f64 	%fd92, [%r12+1280];
	fma.rn.f64 	%fd93, %fd91, %fd92, %fd90;
	ld.shared.f64 	%fd94, [%r8+88];
	ld.shared.f64 	%fd95, [%r12+1408];
	fma.rn.f64 	%fd96, %fd94, %fd95, %fd93;
	ld.shared.f64 	%fd97, [%r8+96];
	ld.shared.f64 	%fd98, [%r12+1536];
	fma.rn.f64 	%fd99, %fd97, %fd98, %fd96;
	ld.shared.f64 	%fd100, [%r8+104];
	ld.shared.f64 	%fd101, [%r12+1664];
	fma.rn.f64 	%fd102, %fd100, %fd101, %fd99;
	ld.shared.f64 	%fd103, [%r8+112];
	ld.shared.f64 	%fd104, [%r12+1792];
	fma.rn.f64 	%fd105, %fd103, %fd104, %fd102;
	ld.shared.f64 	%fd106, [%r8+120];
	ld.shared.f64 	%fd107, [%r12+1920];
	fma.rn.f64 	%fd108, %fd106, %fd107, %fd105;
	bar.sync 	0;
	add.s32 	%r54, %r65, 16;
	mul.wide.u32 	%rd16, %r54, 8;
	add.s64 	%rd17, %rd10, %rd16;
	ld.global.f64 	%fd109, [%rd17];
	st.shared.f64 	[%r9], %fd109;
	mul.wide.u32 	%rd18, %r68, 8;
	add.s64 	%rd19, %rd13, %rd18;
	ld.global.f64 	%fd110, [%rd19];
	st.shared.f64 	[%r11], %fd110;
	bar.sync 	0;
	ld.shared.f64 	%fd111, [%r8];
	ld.shared.f64 	%fd112, [%r12];
	fma.rn.f64 	%fd113, %fd111, %fd112, %fd108;
	ld.shared.f64 	%fd114, [%r8+8];
	ld.shared.f64 	%fd115, [%r12+128];
	fma.rn.f64 	%fd116, %fd114, %fd115, %fd113;
	ld.shared.f64 	%fd117, [%r8+16];
	ld.shared.f64 	%fd118, [%r12+256];
	fma.rn.f64 	%fd119, %fd117, %fd118, %fd116;
	ld.shared.f64 	%fd120, [%r8+24];
	ld.shared.f64 	%fd121, [%r12+384];
	fma.rn.f64 	%fd122, %fd120, %fd121, %fd119;
	ld.shared.f64 	%fd123, [%r8+32];
	ld.shared.f64 	%fd124, [%r12+512];
	fma.rn.f64 	%fd125, %fd123, %fd124, %fd122;
	ld.shared.f64 	%fd126, [%r8+40];
	ld.shared.f64 	%fd127, [%r12+640];
	fma.rn.f64 	%fd128, %fd126, %fd127, %fd125;
	ld.shared.f64 	%fd129, [%r8+48];
	ld.shared.f64 	%fd130, [%r12+768];
	fma.rn.f64 	%fd131, %fd129, %fd130, %fd128;
	ld.shared.f64 	%fd132, [%r8+56];
	ld.shared.f64 	%fd133, [%r12+896];
	fma.rn.f64 	%fd134, %fd132, %fd133, %fd131;
	ld.shared.f64 	%fd135, [%r8+64];
	ld.shared.f64 	%fd136, [%r12+1024];
	fma.rn.f64 	%fd137, %fd135, %fd136, %fd134;
	ld.shared.f64 	%fd138, [%r8+72];
	ld.shared.f64 	%fd139, [%r12+1152];
	fma.rn.f64 	%fd140, %fd138, %fd139, %fd137;
	ld.shared.f64 	%fd141, [%r8+80];
	ld.shared.f64 	%fd142, [%r12+1280];
	fma.rn.f64 	%fd143, %fd141, %fd142, %fd140;
	ld.shared.f64 	%fd144, [%r8+88];
	ld.shared.f64 	%fd145, [%r12+1408];
	fma.rn.f64 	%fd146, %fd144, %fd145, %fd143;
	ld.shared.f64 	%fd147, [%r8+96];
	ld.shared.f64 	%fd148, [%r12+1536];
	fma.rn.f64 	%fd149, %fd147, %fd148, %fd146;
	ld.shared.f64 	%fd150, [%r8+104];
	ld.shared.f64 	%fd151, [%r12+1664];
	fma.rn.f64 	%fd152, %fd150, %fd151, %fd149;
	ld.shared.f64 	%fd153, [%r8+112];
	ld.shared.f64 	%fd154, [%r12+1792];
	fma.rn.f64 	%fd155, %fd153, %fd154, %fd152;
	ld.shared.f64 	%fd156, [%r8+120];
	ld.shared.f64 	%fd157, [%r12+1920];
	fma.rn.f64 	%fd161, %fd156, %fd157, %fd155;
	bar.sync 	0;
	shl.b32 	%r55, %r31, 5;
	add.s32 	%r68, %r68, %r55;
	add.s32 	%r67, %r67, %r55;
	add.s32 	%r28, %r66, 32;
	add.s32 	%r56, %r66, 16;
	add.s32 	%r65, %r65, 32;
	setp.lt.s32 	%p4, %r56, %r4;
	mov.u32 	%r66, %r28;
	@%p4 bra 	$L__BB0_5;
$L__BB0_6:
	ld.param.u64 	%rd25, [_Z10matrixMultPKdS0_Pdii_param_2];
	cvta.to.global.u64 	%rd20, %rd25;
	shl.b32 	%r57, %r1, 4;
	mov.u32 	%r58, %tid.y;
	add.s32 	%r59, %r57, %r58;
	mov.u32 	%r60, %tid.x;
	add.s32 	%r61, %r3, %r60;
	mad.lo.s32 	%r62, %r31, %r59, %r61;
	mul.wide.s32 	%rd21, %r62, 8;
	add.s64 	%rd22, %rd20, %rd21;
	st.global.f64 	[%rd22], %fd161;
	ret;

}


// ===== COMPILED SASS (sm_100) =====

	.target	sm_100

	.elftype	@"ET_EXEC"


//--------------------- .note.nv.tkinfo           --------------------------
	.section	.note.nv.tkinfo,"",@"SHT_NOTE"
	.sectionflags	@"SHF_NOTE_NV_TKINFO"
	.tkinfo
        /*0018*/ 	.word	0x00000002
        /*0030*/ 	.string	""
        /*0030*/ 	.string	"ptxas"
        /*0030*/ 	.string	"Cuda compilation tools, release 13.0, V13.0.88"
        /*0030*/ 	.string	"Build cuda_13.0.r13.0/compiler.36424714_0"
        /*0030*/ 	.string	"-arch sm_100 -m 64 "



//--------------------- .note.nv.cuinfo           --------------------------
	.section	.note.nv.cuinfo,"",@"SHT_NOTE"
	.sectionflags	@"SHF_NOTE_NV_CUINFO"
        /*0018*/ 	.short	0x0002
        /*001a*/ 	.short	0x0064
        /*001c*/ 	.short	0x0082
	.zero		2


//--------------------- .nv.info                  --------------------------
	.section	.nv.info,"",@"SHT_CUDA_INFO"
	.align	4


	//----- nvinfo : EIATTR_REGCOUNT
	.align		4
        /*0000*/ 	.byte	0x04, 0x2f
        /*0002*/ 	.short	(.L_1 - .L_0)
	.align		4
.L_0:
        /*0004*/ 	.word	index@(_Z10matrixMultPKdS0_Pdii)
        /*0008*/ 	.word	0x00000020


	//----- nvinfo : EIATTR_FRAME_SIZE
	.align		4
.L_1:
        /*000c*/ 	.byte	0x04, 0x11
        /*000e*/ 	.short	(.L_3 - .L_2)
	.align		4
.L_2:
        /*0010*/ 	.word	index@(_Z10matrixMultPKdS0_Pdii)
        /*0014*/ 	.word	0x00000000


	//----- nvinfo : EIATTR_MIN_STACK_SIZE
	.align		4
.L_3:
        /*0018*/ 	.byte	0x04, 0x12
        /*001a*/ 	.short	(.L_5 - .L_4)
	.align		4
.L_4:
        /*001c*/ 	.word	index@(_Z10matrixMultPKdS0_Pdii)
        /*0020*/ 	.word	0x00000000
.L_5:


//--------------------- .nv.compat                --------------------------
	.section	.nv.compat,"",@"SHT_CUDA_COMPAT_INFO"
	.align	4
        /*0000*/ 	.byte	0x02, 0x09, 0x00, 0x00, 0x02, 0x02, 0x01, 0x00, 0x02, 0x05, 0x05, 0x00, 0x03, 0x07, 0x01, 0x01
        /*0010*/ 	.byte	0x02, 0x03, 0x00, 0x00, 0x02, 0x06, 0x01, 0x00, 0x04, 0x0b, 0x08, 0x00, 0x01, 0x00, 0x00, 0x00
        /*0020*/ 	.byte	0x00, 0x00, 0x00, 0x00


//--------------------- .nv.info._Z10matrixMultPKdS0_Pdii --------------------------
	.section	.nv.info._Z10matrixMultPKdS0_Pdii,"",@"SHT_CUDA_INFO"
	.sectionflags	@""
	.align	4


	//----- nvinfo : EIATTR_CUDA_API_VERSION
	.align		4
        /*0000*/ 	.byte	0x04, 0x37
        /*0002*/ 	.short	(.L_7 - .L_6)
.L_6:
        /*0004*/ 	.word	0x00000082


	//----- nvinfo : EIATTR_KPARAM_INFO
	.align		4
.L_7:
        /*0008*/ 	.byte	0x04, 0x17
        /*000a*/ 	.short	(.L_9 - .L_8)
.L_8:
        /*000c*/ 	.word	0x00000000
        /*0010*/ 	.short	0x0004
        /*0012*/ 	.short	0x001c
        /*0014*/ 	.byte	0x00, 0xf0, 0x11, 0x00


	//----- nvinfo : EIATTR_KPARAM_INFO
	.align		4
.L_9:
        /*0018*/ 	.byte	0x04, 0x17
        /*001a*/ 	.short	(.L_11 - .L_10)
.L_10:
        /*001c*/ 	.word	0x00000000
        /*0020*/ 	.short	0x0003
        /*0022*/ 	.short	0x0018
        /*0024*/ 	.byte	0x00, 0xf0, 0x11, 0x00


	//----- nvinfo : EIATTR_KPARAM_INFO
	.align		4
.L_11:
        /*0028*/ 	.byte	0x04, 0x17
        /*002a*/ 	.short	(.L_13 - .L_12)
.L_12:
        /*002c*/ 	.word	0x00000000
        /*0030*/ 	.short	0x0002
        /*0032*/ 	.short	0x0010
        /*0034*/ 	.byte	0x00, 0xf5, 0x21, 0x00


	//----- nvinfo : EIATTR_KPARAM_INFO
	.align		4
.L_13:
        /*0038*/ 	.byte	0x04, 0x17
        /*003a*/ 	.short	(.L_15 - .L_14)
.L_14:
        /*003c*/ 	.word	0x00000000
        /*0040*/ 	.short	0x0001
        /*0042*/ 	.short	0x0008
        /*0044*/ 	.byte	0x00, 0xf5, 0x21, 0x00


	//----- nvinfo : EIATTR_KPARAM_INFO
	.align		4
.L_15:
        /*0048*/ 	.byte	0x04, 0x17
        /*004a*/ 	.short	(.L_17 - .L_16)
.L_16:
        /*004c*/ 	.word	0x00000000
        /*0050*/ 	.short	0x0000
        /*0052*/ 	.short	0x0000
        /*0054*/ 	.byte	0x00, 0xf5, 0x21, 0x00


	//----- nvinfo : EIATTR_SPARSE_MMA_MASK
	.align		4
.L_17:
        /*0058*/ 	.byte	0x03, 0x50
        /*005a*/ 	.short	0x0000


	//----- nvinfo : EIATTR_MAXREG_COUNT
	.align		4
        /*005c*/ 	.byte	0x03, 0x1b
        /*005e*/ 	.short	0x00ff


	//----- nvinfo : EIATTR_NUM_BARRIERS
	.align		4
        /*0060*/ 	.byte	0x02, 0x4c
        /*0062*/ 	.byte	0x01
	.zero		1


	//----- nvinfo : EIATTR_MERCURY_ISA_VERSION
	.align		4
        /*0064*/ 	.byte	0x03, 0x5f
        /*0066*/ 	.short	0x0101


	//----- nvinfo : EIATTR_VRC_CTA_INIT_COUNT
	.align		4
        /*0068*/ 	.byte	0x02, 0x4a
	.zero		1
	.zero		1


	//----- nvinfo : EIATTR_EXIT_INSTR_OFFSETS
	.align		4
        /*006c*/ 	.byte	0x04, 0x1c
        /*006e*/ 	.short	(.L_19 - .L_18)


	//   ....[0]....
.L_18:
        /*0070*/ 	.word	0x00000d50


	//----- nvinfo : EIATTR_CBANK_PARAM_SIZE
	.align		4
.L_19:
        /*0074*/ 	.byte	0x03, 0x19
        /*0076*/ 	.short	0x0020


	//----- nvinfo : EIATTR_PARAM_CBANK
	.align		4
        /*0078*/ 	.byte	0x04, 0x0a
        /*007a*/ 	.short	(.L_21 - .L_20)
	.align		4
.L_20:
        /*007c*/ 	.word	index@(.nv.constant0._Z10matrixMultPKdS0_Pdii)
        /*0080*/ 	.short	0x0380
        /*0082*/ 	.short	0x0020


	//----- nvinfo : EIATTR_SW_WAR
	.align		4
.L_21:
        /*0084*/ 	.byte	0x04, 0x36
        /*0086*/ 	.short	(.L_23 - .L_22)
.L_22:
        /*0088*/ 	.word	0x00000008
.L_23:


//--------------------- .nv.callgraph             --------------------------
	.section	.nv.callgraph,"",@"SHT_CUDA_CALLGRAPH"
	.align	4
	.sectionentsize	8
	.align		4
        /*0000*/ 	.word	0x00000000
	.align		4
        /*0004*/ 	.word	0xffffffff
	.align		4
        /*0008*/ 	.word	0x00000000
	.align		4
        /*000c*/ 	.word	0xfffffffe
	.align		4
        /*0010*/ 	.word	0x00000000
	.align		4
        /*0014*/ 	.word	0xfffffffd
	.align		4
        /*0018*/ 	.word	0x00000000
	.align		4
        /*001c*/ 	.word	0xfffffffc


//--------------------- .text._Z10matrixMultPKdS0_Pdii --------------------------
	.section	.text._Z10matrixMultPKdS0_Pdii,"ax",@progbits
	.align	128
        .global         _Z10matrixMultPKdS0_Pdii
        .type           _Z10matrixMultPKdS0_Pdii,@function
        .size           _Z10matrixMultPKdS0_Pdii,(.L_x_4 - _Z10matrixMultPKdS0_Pdii)
        .other          _Z10matrixMultPKdS0_Pdii,@"STO_CUDA_ENTRY STV_DEFAULT"
_Z10matrixMultPKdS0_Pdii:
.text._Z10matrixMultPKdS0_Pdii:
[----:B------:R-:W-:Y:S01]  /*0000*/  LDC R1, c[0x0][0x37c] ;  /* 0x0000df00ff017b82 */ /* 0x000fe20000000800 */
[----:B------:R-:W0:Y:S07]  /*0010*/  LDCU UR10, c[0x0][0x398] ;  /* 0x00007300ff0a77ac */ /* 0x000e2e0008000800 */
[----:B------:R-:W1:Y:S01]  /*0020*/  S2UR UR4, SR_CTAID.X ;  /* 0x00000000000479c3 */ /* 0x000e620000002500 */
[----:B------:R-:W2:Y:S01]  /*0030*/  S2R R0, SR_CTAID.Y ;  /* 0x0000000000007919 */ /* 0x000ea20000002600 */
[----:B------:R-:W-:Y:S01]  /*0040*/  CS2R R24, SRZ ;  /* 0x0000000000187805 */ /* 0x000fe2000001ff00 */
[----:B------:R-:W3:Y:S01]  /*0050*/  LDCU.64 UR8, c[0x0][0x358] ;  /* 0x00006b00ff0877ac */ /* 0x000ee20008000a00 */
[----:B0-----:R-:W-:-:S02]  /*0060*/  UISETP.GE.AND UP0, UPT, UR10, 0x1, UPT ;  /* 0x000000010a00788c */ /* 0x001fc4000bf06270 */
[----:B-1----:R-:W-:-:S07]  /*0070*/  USHF.L.U32 UR4, UR4, 0x4, URZ ;  /* 0x0000000404047899 */ /* 0x002fce00080006ff */
[----:B---3--:R-:W-:Y:S05]  /*0080*/  BRA.U !UP0, `(.L_x_0) ;  /* 0x0000000d080c7547 */ /* 0x008fea000b800000 */
[----:B--2---:R-:W-:Y:S01]  /*0090*/  IMAD R26, R0, UR10, RZ ;  /* 0x0000000a001a7c24 */ /* 0x004fe2000f8e02ff */
[----:B------:R-:W0:Y:S01]  /*00a0*/  S2R R17, SR_TID.X ;  /* 0x0000000000117919 */ /* 0x000e220000002100 */
[----:B------:R-:W1:Y:S01]  /*00b0*/  S2UR UR7, SR_CgaCtaId ;  /* 0x00000000000779c3 */ /* 0x000e620000008800 */
[----:B------:R-:W-:Y:S01]  /*00c0*/  UMOV UR5, 0x400 ;  /* 0x0000040000057882 */ /* 0x000fe20000000000 */
[----:B------:R-:W-:Y:S01]  /*00d0*/  CS2R R24, SRZ ;  /* 0x0000000000187805 */ /* 0x000fe2000001ff00 */
[----:B------:R-:W2:Y:S01]  /*00e0*/  S2R R22, SR_TID.Y ;  /* 0x0000000000167919 */ /* 0x000ea20000002200 */
[----:B------:R-:W-:Y:S01]  /*00f0*/  SHF.L.U32 R26, R26, 0x4, RZ ;  /* 0x000000041a1a7819 */ /* 0x000fe200000006ff */
[----:B------:R-:W-:-:S03]  /*0100*/  UIADD3 UR6, UPT, UPT, UR5, 0x800, URZ ;  /* 0x0000080005067890 */ /* 0x000fc6000fffe0ff */
[C---:B------:R-:W-:Y:S01]  /*0110*/  IADD3 R7, PT, PT, R26.reuse, 0x10, RZ ;  /* 0x000000101a077810 */ /* 0x040fe20007ffe0ff */
[----:B------:R-:W-:Y:S01]  /*0120*/  VIADD R6, R26, UR10 ;  /* 0x0000000a1a067c36 */ /* 0x000fe20008000000 */
[----:B------:R-:W-:-:S04]  /*0130*/  LOP3.LUT R3, RZ, R26, RZ, 0x33, !PT ;  /* 0x0000001aff037212 */ /* 0x000fc800078e33ff */
[----:B------:R-:W-:-:S05]  /*0140*/  VIMNMX R2, PT, PT, R6, R7, !PT ;  /* 0x0000000706027248 */ /* 0x000fca0007fe0100 */
[----:B------:R-:W-:-:S05]  /*0150*/  IMAD.IADD R2, R2, 0x1, R3 ;  /* 0x0000000102027824 */ /* 0x000fca00078e0203 */
[C---:B------:R-:W-:Y:S01]  /*0160*/  LOP3.LUT P0, RZ, R2.reuse, 0x10, RZ, 0xc0, !PT ;  /* 0x0000001002ff7812 */ /* 0x040fe2000780c0ff */
[----:B-1----:R-:W-:Y:S01]  /*0170*/  ULEA UR6, UR7, UR6, 0x18 ;  /* 0x0000000607067291 */ /* 0x002fe2000f8ec0ff */
[----:B------:R-:W-:Y:S01]  /*0180*/  ISETP.GE.U32.AND P1, PT, R2, 0x10, PT ;  /* 0x000000100200780c */ /* 0x000fe20003f26070 */
[----:B------:R-:W-:-:S04]  /*0190*/  ULEA UR5, UR7, UR5, 0x18 ;  /* 0x0000000507057291 */ /* 0x000fc8000f8ec0ff */
[C---:B0-----:R-:W-:Y:S02]  /*01a0*/  LEA R3, R17.reuse, UR6, 0x3 ;  /* 0x0000000611037c11 */ /* 0x041fe4000f8e18ff */
[C---:B--2---:R-:W-:Y:S01]  /*01b0*/  LEA R5, R22.reuse, UR5, 0x7 ;  /* 0x0000000516057c11 */ /* 0x044fe2000f8e38ff */
[----:B------:R-:W-:Y:S02]  /*01c0*/  UMOV UR5, UR4 ;  /* 0x0000000400057c82 */ /* 0x000fe40008000000 */
[----:B------:R-:W-:Y:S01]  /*01d0*/  IMAD R2, R22, 0x80, R3 ;  /* 0x0000008016027824 */ /* 0x000fe200078e0203 */
[----:B------:R-:W-:Y:S01]  /*01e0*/  LEA R4, R17, R5, 0x3 ;  /* 0x0000000511047211 */ /* 0x000fe200078e18ff */
[----:B------:R-:W-:Y:S06]  /*01f0*/  @P0 BRA `(.L_x_1) ;  /* 0x0000000000e40947 */ /* 0x000fec0003800000 */
[----:B------:R-:W0:Y:S01]  /*0200*/  LDCU UR5, c[0x0][0x39c] ;  /* 0x00007380ff0577ac */ /* 0x000e220008000800 */
[----:B------:R-:W1:Y:S01]  /*0210*/  LDC.64 R10, c[0x0][0x380] ;  /* 0x0000e000ff0a7b82 */ /* 0x000e620000000a00 */
[----:B------:R-:W-:-:S05]  /*0220*/  IMAD R13, R22, UR10, R17 ;  /* 0x0000000a160d7c24 */ /* 0x000fca000f8e0211 */
[----:B------:R-:W-:Y:S02]  /*0230*/  IADD3 R13, PT, PT, R26, R13, RZ ;  /* 0x0000000d1a0d7210 */ /* 0x000fe40007ffe0ff */
[----:B------:R-:W2:Y:S01]  /*0240*/  LDC.64 R8, c[0x0][0x388] ;  /* 0x0000e200ff087b82 */ /* 0x000ea20000000a00 */
[----:B0-----:R-:W-:-:S04]  /*0250*/  IMAD R12, R22, UR5, R17 ;  /* 0x00000005160c7c24 */ /* 0x001fc8000f8e0211 */
[----:B------:R-:W-:Y:S02]  /*0260*/  VIADD R15, R12, UR4 ;  /* 0x000000040c0f7c36 */ /* 0x000fe40008000000 */
[----:B-1----:R-:W-:-:S06]  /*0270*/  IMAD.WIDE.U32 R28, R13, 0x8, R10 ;  /* 0x000000080d1c7825 */ /* 0x002fcc00078e000a */
[----:B------:R-:W3:Y:S01]  /*0280*/  LDG.E.64 R28, desc[UR8][R28.64] ;  /* 0x000000081c1c7981 */ /* 0x000ee2000c1e1b00 */
[----:B--2---:R-:W-:-:S06]  /*0290*/  IMAD.WIDE.U32 R8, R15, 0x8, R8 ;  /* 0x000000080f087825 */ /* 0x004fcc00078e0008 */
[----:B------:R-:W2:Y:S01]  /*02a0*/  LDG.E.64 R8, desc[UR8][R8.64] ;  /* 0x0000000808087981 */ /* 0x000ea2000c1e1b00 */
[----:B------:R-:W-:-:S03]  /*02b0*/  ULEA UR5, UR5, UR4, 0x4 ;  /* 0x0000000405057291 */ /* 0x000fc6000f8e20ff */
[----:B---3--:R-:W-:Y:S04]  /*02c0*/  STS.64 [R4], R28 ;  /* 0x0000001c04007388 */ /* 0x008fe80000000a00 */
[----:B--2---:R-:W-:Y:S01]  /*02d0*/  STS.64 [R2], R8 ;  /* 0x0000000802007388 */ /* 0x004fe20000000a00 */
[----:B------:R-:W-:Y:S06]  /*02e0*/  BAR.SYNC.DEFER_BLOCKING 0x0 ;  /* 0x0000000000007b1d */ /* 0x000fec0000010000 */
[----:B------:R-:W-:Y:S04]  /*02f0*/  LDS.64 R20, [R3] ;  /* 0x0000000003147984 */ /* 0x000fe80000000a00 */
[----:B------:R-:W0:Y:S04]  /*0300*/  LDS.128 R12, [R5] ;  /* 0x00000000050c7984 */ /* 0x000e280000000c00 */
[----:B------:R-:W1:Y:S04]  /*0310*/  LDS.64 R26, [R3+0x80] ;  /* 0x00008000031a7984 */ /* 0x000e680000000a00 */
[----:B------:R-:W-:Y:S04]  /*0320*/  LDS.64 R24, [R3+0x100] ;  /* 0x0001000003187984 */ /* 0x000fe80000000a00 */
[----:B------:R-:W2:Y:S04]  /*0330*/  LDS.128 R8, [R5+0x10] ;  /* 0x0000100005087984 */ /* 0x000ea80000000c00 */
[----:B------:R-:W3:Y:S01]  /*0340*/  LDS.64 R18, [R3+0x180] ;  /* 0x0001800003127984 */ /* 0x000ee20000000a00 */
[----:B0-----:R-:W-:-:S03]  /*0350*/  DFMA R12, R12, R20, RZ ;  /* 0x000000140c0c722b */ /* 0x001fc600000000ff */
[----:B------:R-:W-:Y:S05]  /*0360*/  LDS.64 R20, [R3+0x200] ;  /* 0x0002000003147984 */ /* 0x000fea0000000a00 */
[----:B-1----:R-:W-:Y:S02]  /*0370*/  DFMA R26, R26, R14, R12 ;  /* 0x0000000e1a1a722b */ /* 0x002fe4000000000c */
[----:B------:R-:W0:Y:S06]  /*0380*/  LDS.128 R12, [R5+0x20] ;  /* 0x00002000050c7984 */ /* 0x000e2c0000000c00 */
[----:B--2---:R-:W-:Y:S01]  /*0390*/  DFMA R26, R8, R24, R26 ;  /* 0x00000018081a722b */ /* 0x004fe2000000001a */
[----:B------:R-:W1:Y:S07]  /*03a0*/  LDS.64 R24, [R3+0x280] ;  /* 0x0002800003187984 */ /* 0x000e6e0000000a00 */
[----:B---3--:R-:W-:Y:S01]  /*03b0*/  DFMA R26, R18, R10, R26 ;  /* 0x0000000a121a722b */ /* 0x008fe2000000001a */
[----:B------:R-:W-:Y:S04]  /*03c0*/  LDS.64 R18, [R3+0x300] ;  /* 0x0003000003127984 */ /* 0x000fe80000000a00 */
[----:B------:R-:W2:Y:S03]  /*03d0*/  LDS.128 R8, [R5+0x30] ;  /* 0x0000300005087984 */ /* 0x000ea60000000c00 */
[----:B0-----:R-:W-:Y:S01]  /*03e0*/  DFMA R26, R12, R20, R26 ;  /* 0x000000140c1a722b */ /* 0x001fe2000000001a */
[----:B------:R-:W0:Y:S07]  /*03f0*/  LDS.64 R20, [R3+0x380] ;  /* 0x0003800003147984 */ /* 0x000e2e0000000a00 */
[----:B-1----:R-:W-:Y:S01]  /*0400*/  DFMA R26, R24, R14, R26 ;  /* 0x0000000e181a722b */ /* 0x002fe2000000001a */
[----:B------:R-:W-:Y:S04]  /*0410*/  LDS.64 R24, [R3+0x400] ;  /* 0x0004000003187984 */ /* 0x000fe80000000a00 */
[----:B------:R-:W1:Y:S03]  /*0420*/  LDS.128 R12, [R5+0x40] ;  /* 0x00004000050c7984 */ /* 0x000e660000000c00 */
[----:B--2---:R-:W-:Y:S01]  /*0430*/  DFMA R26, R8, R18, R26 ;  /* 0x00000012081a722b */ /* 0x004fe2000000001a */
[----:B------:R-:W2:Y:S07]  /*0440*/  LDS.64 R18, [R3+0x480] ;  /* 0x0004800003127984 */ /* 0x000eae0000000a00 */
[----:B0-----:R-:W-:Y:S01]  /*0450*/  DFMA R26, R20, R10, R26 ;  /* 0x0000000a141a722b */ /* 0x001fe2000000001a */
[----:B------:R-:W-:Y:S04]  /*0460*/  LDS.64 R20, [R3+0x500] ;  /* 0x0005000003147984 */ /* 0x000fe80000000a00 */
[----:B------:R-:W0:Y:S03]  /*0470*/  LDS.128 R8, [R5+0x50] ;  /* 0x0000500005087984 */ /* 0x000e260000000c00 */
[----:B-1----:R-:W-:Y:S01]  /*0480*/  DFMA R26, R12, R24, R26 ;  /* 0x000000180c1a722b */ /* 0x002fe2000000001a */
[----:B------:R-:W1:Y:S07]  /*0490*/  LDS.64 R24, [R3+0x580] ;  /* 0x0005800003187984 */ /* 0x000e6e0000000a00 */
[----:B--2---:R-:W-:Y:S01]  /*04a0*/  DFMA R26, R18, R14, R26 ;  /* 0x0000000e121a722b */ /* 0x004fe2000000001a */
        /* <DEDUP_REMOVED lines=8> */
[----:B------:R-:W2:Y:S01]  /*0530*/  LDS.64 R12, [R3+0x780] ;  /* 0x00078000030c7984 */ /* 0x000ea20000000a00 */
[----:B------:R-:W-:-:S06]  /*0540*/  MOV R26, R7 ;  /* 0x00000007001a7202 */ /* 0x000fcc0000000f00 */
[----:B0-----:R-:W-:-:S08]  /*0550*/  DFMA R14, R20, R14, R18 ;  /* 0x0000000e140e722b */ /* 0x001fd00000000012 */
[----:B-1----:R-:W-:-:S08]  /*0560*/  DFMA R24, R8, R24, R14 ;  /* 0x000000180818722b */ /* 0x002fd0000000000e */
[----:B--2---:R-:W-:Y:S01]  /*0570*/  DFMA R24, R12, R10, R24 ;  /* 0x0000000a0c18722b */ /* 0x004fe20000000018 */
[----:B------:R-:W-:Y:S10]  /*0580*/  BAR.SYNC.DEFER_BLOCKING 0x0 ;  /* 0x0000000000007b1d */ /* 0x000ff40000010000 */
.L_x_1:
[----:B------:R-:W-:Y:S05]  /*0590*/  @!P1 BRA `(.L_x_0) ;  /* 0x0000000400c89947 */ /* 0x000fea0003800000 */
[----:B------:R-:W0:Y:S01]  /*05a0*/  LDC R7, c[0x0][0x39c] ;  /* 0x0000e700ff077b82 */ /* 0x000e220000000800 */
[C---:B------:R-:W-:Y:S01]  /*05b0*/  VIADD R14, R17.reuse, UR5 ;  /* 0x00000005110e7c36 */ /* 0x040fe20008000000 */
[----:B------:R-:W-:Y:S01]  /*05c0*/  IADD3 R16, PT, PT, R22, 0x10, RZ ;  /* 0x0000001016107810 */ /* 0x000fe20007ffe0ff */
[----:B------:R-:W-:Y:S01]  /*05d0*/  VIADD R13, R26, 0x10 ;  /* 0x000000101a0d7836 */ /* 0x000fe20000000000 */
[----:B------:R-:W-:-:S04]  /*05e0*/  IADD3 R17, PT, PT, R17, R26, RZ ;  /* 0x0000001a11117210 */ /* 0x000fc80007ffe0ff */
[----:B------:R-:W1:Y:S01]  /*05f0*/  LDC.64 R20, c[0x0][0x380] ;  /* 0x0000e000ff147b82 */ /* 0x000e620000000a00 */
[----:B------:R-:W-:-:S07]  /*0600*/  IMAD R12, R22, UR10, R17 ;  /* 0x0000000a160c7c24 */ /* 0x000fce000f8e0211 */
[----:B------:R-:W2:Y:S01]  /*0610*/  LDC.64 R18, c[0x0][0x388] ;  /* 0x0000e200ff127b82 */ /* 0x000ea20000000a00 */
[-CC-:B0-----:R-:W-:Y:S02]  /*0620*/  IMAD R16, R16, R7.reuse, R14.reuse ;  /* 0x0000000710107224 */ /* 0x181fe400078e020e */
[----:B------:R-:W-:-:S07]  /*0630*/  IMAD R14, R22, R7, R14 ;  /* 0x00000007160e7224 */ /* 0x000fce00078e020e */
.L_x_2:
[----:B-1----:R-:W-:-:S04]  /*0640*/  IMAD.WIDE.U32 R8, R12, 0x8, R20 ;  /* 0x000000080c087825 */ /* 0x002fc800078e0014 */
[--C-:B--2---:R-:W-:Y:S02]  /*0650*/  IMAD.WIDE.U32 R28, R14, 0x8, R18.reuse ;  /* 0x000000080e1c7825 */ /* 0x104fe400078e0012 */
[----:B------:R-:W2:Y:S04]  /*0660*/  LDG.E.64 R8, desc[UR8][R8.64] ;  /* 0x0000000808087981 */ /* 0x000ea8000c1e1b00 */
[----:B------:R-:W3:Y:S04]  /*0670*/  LDG.E.64 R28, desc[UR8][R28.64] ;  /* 0x000000081c1c7981 */ /* 0x000ee8000c1e1b00 */
[----:B--2---:R-:W-:Y:S04]  /*0680*/  STS.64 [R4], R8 ;  /* 0x0000000804007388 */ /* 0x004fe80000000a00 */
[----:B---3--:R0:W-:Y:S01]  /*0690*/  STS.64 [R2], R28 ;  /* 0x0000001c02007388 */ /* 0x0081e20000000a00 */
[----:B------:R-:W-:Y:S01]  /*06a0*/  BAR.SYNC.DEFER_BLOCKING 0x0 ;  /* 0x0000000000007b1d */ /* 0x000fe20000010000 */
[----:B0-----:R-:W-:-:S05]  /*06b0*/  IMAD.WIDE.U32 R28, R16, 0x8, R18 ;  /* 0x00000008101c7825 */ /* 0x001fca00078e0012 */
[----:B------:R-:W-:Y:S04]  /*06c0*/  LDS.64 R22, [R3] ;  /* 0x0000000003167984 */ /* 0x000fe80000000a00 */
[----:B------:R-:W0:Y:S04]  /*06d0*/  LDS.128 R8, [R5] ;  /* 0x0000000005087984 */ /* 0x000e280000000c00 */
[----:B------:R-:W1:Y:S01]  /*06e0*/  LDS.64 R26, [R3+0x80] ;  /* 0x00008000031a7984 */ /* 0x000e620000000a00 */
[----:B0-----:R-:W-:-:S03]  /*06f0*/  DFMA R24, R8, R22, R24 ;  /* 0x000000160818722b */ /* 0x001fc60000000018 */
[----:B------:R-:W-:Y:S05]  /*0700*/  LDS.64 R22, [R3+0x100] ;  /* 0x0001000003167984 */ /* 0x000fea0000000a00 */
[----:B-1----:R-:W-:Y:S01]  /*0710*/  DFMA R24, R26, R10, R24 ;  /* 0x0000000a1a18722b */ /* 0x002fe20000000018 */
[----:B------:R-:W0:Y:S04]  /*0720*/  LDS.128 R8, [R5+0x10] ;  /* 0x0000100005087984 */ /* 0x000e280000000c00 */
[----:B------:R-:W1:Y:S03]  /*0730*/  LDS.64 R26, [R3+0x180] ;  /* 0x00018000031a7984 */ /* 0x000e660000000a00 */
[----:B0-----:R-:W-:Y:S01]  /*0740*/  DFMA R8, R8, R22, R24 ;  /* 0x000000160808722b */ /* 0x001fe20000000018 */
[----:B------:R-:W-:Y:S04]  /*0750*/  LDS.64 R22, [R3+0x200] ;  /* 0x0002000003167984 */ /* 0x000fe80000000a00 */
[----:B------:R-:W-:Y:S03]  /*0760*/  LDS.64 R24, [R3+0x280] ;  /* 0x0002800003187984 */ /* 0x000fe60000000a00 */
[----:B-1----:R-:W-:-:S02]  /*0770*/  DFMA R26, R26, R10, R8 ;  /* 0x0000000a1a1a722b */ /* 0x002fc40000000008 */
[----:B------:R-:W0:Y:S06]  /*0780*/  LDS.128 R8, [R5+0x20] ;  /* 0x0000200005087984 */ /* 0x000e2c0000000c00 */
[----:B0-----:R-:W-:Y:S01]  /*0790*/  DFMA R8, R8, R22, R26 ;  /* 0x000000160808722b */ /* 0x001fe2000000001a */
[----:B------:R-:W-:Y:S04]  /*07a0*/  LDS.64 R22, [R3+0x300] ;  /* 0x0003000003167984 */ /* 0x000fe80000000a00 */
[----:B------:R-:W-:Y:S03]  /*07b0*/  LDS.64 R26, [R3+0x380] ;  /* 0x00038000031a7984 */ /* 0x000fe60000000a00 */
[----:B------:R-:W-:-:S02]  /*07c0*/  DFMA R24, R24, R10, R8 ;  /* 0x0000000a1818722b */ /* 0x000fc40000000008 */
        /* <DEDUP_REMOVED lines=11> */
[----:B0-----:R-:W-:Y:S02]  /*0880*/  DFMA R8, R8, R22, R24 ;  /* 0x000000160808722b */ /* 0x001fe40000000018 */
[----:B------:R-:W-:Y:S04]  /*0890*/  LDS.64 R24, [R3+0x600] ;  /* 0x0006000003187984 */ /* 0x000fe80000000a00 */
[----:B------:R-:W-:Y:S02]  /*08a0*/  LDS.64 R22, [R3+0x680] ;  /* 0x0006800003167984 */ /* 0x000fe40000000a00 */
[----:B------:R-:W-:-:S02]  /*08b0*/  DFMA R26, R26, R10, R8 ;  /* 0x0000000a1a1a722b */ /* 0x000fc40000000008 */
[----:B------:R-:W0:Y:S06]  /*08c0*/  LDS.128 R8, [R5+0x60] ;  /* 0x0000600005087984 */ /* 0x000e2c0000000c00 */
[----:B0-----:R-:W-:Y:S01]  /*08d0*/  DFMA R8, R8, R24, R26 ;  /* 0x000000180808722b */ /* 0x001fe2000000001a */
[----:B------:R-:W-:Y:S01]  /*08e0*/  LDS.64 R24, [R3+0x700] ;  /* 0x0007000003187984 */ /* 0x000fe20000000a00 */
[----:B------:R-:W-:-:S06]  /*08f0*/  IADD3 R27, PT, PT, R12, 0x10, RZ ;  /* 0x000000100c1b7810 */ /* 0x000fcc0007ffe0ff */
[----:B------:R-:W-:Y:S01]  /*0900*/  DFMA R22, R22, R10, R8 ;  /* 0x0000000a1616722b */ /* 0x000fe20000000008 */
[----:B------:R-:W-:Y:S01]  /*0910*/  IMAD.WIDE.U32 R26, R27, 0x8, R20 ;  /* 0x000000081b1a7825 */ /* 0x000fe200078e0014 */
[----:B------:R-:W0:Y:S06]  /*0920*/  LDS.128 R8, [R5+0x70] ;  /* 0x0000700005087984 */ /* 0x000e2c0000000c00 */
[----:B0-----:R-:W-:Y:S01]  /*0930*/  DFMA R24, R8, R24, R22 ;  /* 0x000000180818722b */ /* 0x001fe20000000016 */
[----:B------:R-:W0:Y:S01]  /*0940*/  LDS.64 R8, [R3+0x780] ;  /* 0x0007800003087984 */ /* 0x000e220000000a00 */
[----:B------:R-:W-:Y:S06]  /*0950*/  BAR.SYNC.DEFER_BLOCKING 0x0 ;  /* 0x0000000000007b1d */ /* 0x000fec0000010000 */
[----:B------:R-:W2:Y:S04]  /*0960*/  LDG.E.64 R22, desc[UR8][R26.64] ;  /* 0x000000081a167981 */ /* 0x000ea8000c1e1b00 */
[----:B------:R-:W3:Y:S01]  /*0970*/  LDG.E.64 R28, desc[UR8][R28.64] ;  /* 0x000000081c1c7981 */ /* 0x000ee2000c1e1b00 */
[C---:B------:R-:W-:Y:S01]  /*0980*/  IADD3 R15, PT, PT, R13.reuse, 0x10, RZ ;  /* 0x000000100d0f7810 */ /* 0x040fe20007ffe0ff */
[----:B------:R-:W-:Y:S01]  /*0990*/  VIADD R13, R13, 0x20 ;  /* 0x000000200d0d7836 */ /* 0x000fe20000000000 */
[C---:B------:R-:W-:Y:S01]  /*09a0*/  LEA R14, R7.reuse, R14, 0x5 ;  /* 0x0000000e070e7211 */ /* 0x040fe200078e28ff */
[----:B------:R-:W-:Y:S01]  /*09b0*/  IMAD R16, R7, 0x20, R16 ;  /* 0x0000002007107824 */ /* 0x000fe200078e0210 */
[----:B------:R-:W-:-:S02]  /*09c0*/  ISETP.GE.AND P0, PT, R15, R6, PT ;  /* 0x000000060f00720c */ /* 0x000fc40003f06270 */
[----:B------:R-:W-:Y:S01]  /*09d0*/  IADD3 R12, PT, PT, R12, 0x20, RZ ;  /* 0x000000200c0c7810 */ /* 0x000fe20007ffe0ff */
[----:B0-----:R-:W-:Y:S01]  /*09e0*/  DFMA R24, R8, R10, R24 ;  /* 0x0000000a0818722b */ /* 0x001fe20000000018 */
[----:B--2---:R-:W-:Y:S04]  /*09f0*/  STS.64 [R4], R22 ;  /* 0x0000001604007388 */ /* 0x004fe80000000a00 */
[----:B---3--:R-:W-:Y:S01]  /*0a00*/  STS.64 [R2], R28 ;  /* 0x0000001c02007388 */ /* 0x008fe20000000a00 */
[----:B------:R-:W-:Y:S06]  /*0a10*/  BAR.SYNC.DEFER_BLOCKING 0x0 ;  /* 0x0000000000007b1d */ /* 0x000fec0000010000 */
[----:B------:R-:W-:Y:S04]  /*0a20*/  LDS.64 R22, [R3] ;  /* 0x0000000003167984 */ /* 0x000fe80000000a00 */
[----:B------:R-:W0:Y:S04]  /*0a30*/  LDS.128 R8, [R5] ;  /* 0x0000000005087984 */ /* 0x000e280000000c00 */
[----:B------:R-:W1:Y:S01]  /*0a40*/  LDS.64 R26, [R3+0x80] ;  /* 0x00008000031a7984 */ /* 0x000e620000000a00 */
[----:B0-----:R-:W-:-:S03]  /*0a50*/  DFMA R8, R8, R22, R24 ;  /* 0x000000160808722b */ /* 0x001fc60000000018 */
[----:B------:R-:W-:Y:S04]  /*0a60*/  LDS.64 R22, [R3+0x100] ;  /* 0x0001000003167984 */ /* 0x000fe80000000a00 */
[----:B------:R-:W-:Y:S01]  /*0a70*/  LDS.64 R24, [R3+0x180] ;  /* 0x0001800003187984 */ /* 0x000fe20000000a00 */
[----:B-1----:R-:W-:-:S03]  /*0a80*/  DFMA R26, R26, R10, R8 ;  /* 0x0000000a1a1a722b */ /* 0x002fc60000000008 */
[----:B------:R-:W0:Y:S05]  /*0a90*/  LDS.128 R8, [R5+0x10] ;  /* 0x0000100005087984 */ /* 0x000e2a0000000c00 */
        /* <DEDUP_REMOVED lines=30> */
[----:B0-----:R-:W-:-:S08]  /*0c80*/  DFMA R8, R8, R22, R26 ;  /* 0x000000160808722b */ /* 0x001fd0000000001a */
[----:B------:R-:W-:Y:S01]  /*0c90*/  DFMA R24, R24, R10, R8 ;  /* 0x0000000a1818722b */ /* 0x000fe20000000008 */
[----:B------:R-:W-:Y:S06]  /*0ca0*/  BAR.SYNC.DEFER_BLOCKING 0x0 ;  /* 0x0000000000007b1d */ /* 0x000fec0000010000 */
[----:B------:R-:W-:Y:S05]  /*0cb0*/  @!P0 BRA `(.L_x_2) ;  /* 0xfffffff800608947 */ /* 0x000fea000383ffff */
.L_x_0:
[----:B------:R-:W2:Y:S01]  /*0cc0*/  S2R R5, SR_TID.Y ;  /* 0x0000000000057919 */ /* 0x000ea20000002200 */
[----:B------:R-:W0:Y:S01]  /*0cd0*/  LDC.64 R2, c[0x0][0x390] ;  /* 0x0000e400ff027b82 */ /* 0x000e220000000a00 */
[----:B------:R-:W1:Y:S01]  /*0ce0*/  LDCU UR5, c[0x0][0x39c] ;  /* 0x00007380ff0577ac */ /* 0x000e620008000800 */
[----:B------:R-:W3:Y:S01]  /*0cf0*/  S2R R4, SR_TID.X ;  /* 0x0000000000047919 */ /* 0x000ee20000002100 */
[----:B--2---:R-:W-:Y:S02]  /*0d00*/  LEA R0, R0, R5, 0x4 ;  /* 0x0000000500007211 */ /* 0x004fe400078e20ff */
[----:B---3--:R-:W-:-:S05]  /*0d10*/  IADD3 R5, PT, PT, R4, UR4, RZ ;  /* 0x0000000404057c10 */ /* 0x008fca000fffe0ff */
[----:B-1----:R-:W-:-:S04]  /*0d20*/  IMAD R5, R0, UR5, R5 ;  /* 0x0000000500057c24 */ /* 0x002fc8000f8e0205 */
[----:B0-----:R-:W-:-:S05]  /*0d30*/  IMAD.WIDE R2, R5, 0x8, R2 ;  /* 0x0000000805027825 */ /* 0x001fca00078e0202 */
[----:B------:R-:W-:Y:S01]  /*0d40*/  STG.E.64 desc[UR8][R2.64], R24 ;  /* 0x0000001802007986 */ /* 0x000fe2000c101b08 */
[----:B------:R-:W-:Y:S05]  /*0d50*/  EXIT ;  /* 0x000000000000794d */ /* 0x000fea0003800000 */
.L_x_3:
[----:B------:R-:W-:-:S00]  /*0d60*/  BRA `(.L_x_3) ;  /* 0xfffffffc00fc7947 */ /* 0x000fc0000383ffff */
[----:B------:R-:W-:-:S00]  /*0d70*/  NOP ;  /* 0x0000000000007918 */ /* 0x000fc00000000000 */
        /* <DEDUP_REMOVED lines=8> */
.L_x_4:


//--------------------- .nv.shared._Z10matrixMultPKdS0_Pdii --------------------------
	.section	.nv.shared._Z10matrixMultPKdS0_Pdii,"aw",@nobits
	.sectionflags	@""
	.align	8
.nv.shared._Z10matrixMultPKdS0_Pdii:
	.zero		5120


//--------------------- .nv.shared.reserved.0     --------------------------
	.section	.nv.shared.reserved.0,"aw",@nobits
	.weak		__nv_reservedSMEM_offset_0_alias
	.size		__nv_reservedSMEM_offset_0_alias, 0, 64
	.other		__nv_reservedSMEM_offset_0_alias,@"STO_CUDA_RESERVED_SHARED STV_DEFAULT"
__nv_reservedSMEM_offset_0_alias:
	.zero		0
	.zero		64


//--------------------- .nv.constant0._Z10matrixMultPKdS0_Pdii --------------------------
	.section	.nv.constant0._Z10matrixMultPKdS0_Pdii,"a",@progbits
	.sectionflags	@""
	.align	4
.nv.constant0._Z10matrixMultPKdS0_Pdii:
	.zero		928


//--------------------- SYMBOLS --------------------------

	.type		.nv.reservedSmem.offset0,@object
	.size		.nv.reservedSmem.offset0,0x4
	.type		.nv.reservedSmem.cap,@object
	.size		.nv.reservedSmem.cap,0x4
